//
// Generated by NVIDIA NVVM Compiler
//
// Compiler Build ID: CL-36424714
// Cuda compilation tools, release 13.0, V13.0.88
// Based on NVVM 20.0.0
//

.version 9.0
.target sm_100
.address_size 64

	// .globl	_Z14multiplyKernelPiS_S_

.visible .entry _Z14multiplyKernelPiS_S_(
	.param .u64 .ptr .align 1 _Z14multiplyKernelPiS_S__param_0,
	.param .u64 .ptr .align 1 _Z14multiplyKernelPiS_S__param_1,
	.param .u64 .ptr .align 1 _Z14multiplyKernelPiS_S__param_2
)
{
	.reg .pred 	%p<5>;
	.reg .b32 	%r<48>;
	.reg .b64 	%rd<39>;

	ld.param.u64 	%rd21, [_Z14multiplyKernelPiS_S__param_0];
	ld.param.u64 	%rd22, [_Z14multiplyKernelPiS_S__param_1];
	ld.param.u64 	%rd23, [_Z14multiplyKernelPiS_S__param_2];
	cvta.to.global.u64 	%rd24, %rd23;
	cvta.to.global.u64 	%rd1, %rd22;
	cvta.to.global.u64 	%rd2, %rd21;
	mov.u32 	%r1, %ntid.x;
	mov.u32 	%r2, %ctaid.x;
	mov.u32 	%r3, %tid.x;
	mul.lo.s32 	%r4, %r2, %r1;
	add.s32 	%r21, %r4, %r3;
	mul.wide.u32 	%rd25, %r21, 4;
	add.s64 	%rd3, %rd24, %rd25;
	ld.global.u32 	%r44, [%rd3];
	and.b32  	%r6, %r1, 3;
	setp.lt.u32 	%p1, %r1, 4;
	mov.b32 	%r45, 0;
	@%p1 bra 	$L__BB0_3;
	and.b32  	%r45, %r1, 2044;
	and.b32  	%r22, %r1, -4;
	neg.s32 	%r42, %r22;
	add.s32 	%r23, %r3, %r1;
	mul.wide.u32 	%rd4, %r23, 4;
	mul.wide.u32 	%rd5, %r1, 16;
	shl.b32 	%r24, %r1, 1;
	add.s32 	%r25, %r3, %r24;
	mul.wide.u32 	%rd6, %r25, 4;
	mad.lo.s32 	%r26, %r1, 3, %r3;
	mul.wide.u32 	%rd7, %r26, 4;
	mul.wide.u32 	%rd8, %r3, 4;
	mul.wide.u32 	%rd26, %r1, %r2;
	shl.b64 	%rd27, %rd26, 2;
	add.s64 	%rd28, %rd27, %rd2;
	add.s64 	%rd35, %rd28, 8;
	mov.u64 	%rd36, %rd1;
$L__BB0_2:
	ld.global.u32 	%r27, [%rd35+-8];
	add.s64 	%rd29, %rd36, %rd8;
	ld.global.u32 	%r28, [%rd29];
	mad.lo.s32 	%r29, %r28, %r27, %r44;
	st.global.u32 	[%rd3], %r29;
	ld.global.u32 	%r30, [%rd35+-4];
	add.s64 	%rd30, %rd36, %rd4;
	ld.global.u32 	%r31, [%rd30];
	mad.lo.s32 	%r32, %r31, %r30, %r29;
	st.global.u32 	[%rd3], %r32;
	ld.global.u32 	%r33, [%rd35];
	add.s64 	%rd31, %rd36, %rd6;
	ld.global.u32 	%r34, [%rd31];
	mad.lo.s32 	%r35, %r34, %r33, %r32;
	st.global.u32 	[%rd3], %r35;
	ld.global.u32 	%r36, [%rd35+4];
	add.s64 	%rd32, %rd36, %rd7;
	ld.global.u32 	%r37, [%rd32];
	mad.lo.s32 	%r44, %r37, %r36, %r35;
	st.global.u32 	[%rd3], %r44;
	add.s32 	%r42, %r42, 4;
	add.s64 	%rd36, %rd36, %rd5;
	add.s64 	%rd35, %rd35, 16;
	setp.ne.s32 	%p2, %r42, 0;
	@%p2 bra 	$L__BB0_2;
$L__BB0_3:
	setp.eq.s32 	%p3, %r6, 0;
	@%p3 bra 	$L__BB0_6;
	mad.lo.s32 	%r38, %r1, %r45, %r3;
	mul.wide.u32 	%rd33, %r38, 4;
	add.s64 	%rd38, %rd1, %rd33;
	mul.wide.u32 	%rd15, %r1, 4;
	add.s32 	%r39, %r45, %r4;
	mul.wide.u32 	%rd34, %r39, 4;
	add.s64 	%rd37, %rd2, %rd34;
	neg.s32 	%r46, %r6;
$L__BB0_5:
	.pragma "nounroll";
	ld.global.u32 	%r40, [%rd37];
	ld.global.u32 	%r41, [%rd38];
	mad.lo.s32 	%r44, %r41, %r40, %r44;
	st.global.u32 	[%rd3], %r44;
	add.s64 	%rd38, %rd38, %rd15;
	add.s64 	%rd37, %rd37, 4;
	add.s32 	%r46, %r46, 1;
	setp.ne.s32 	%p4, %r46, 0;
	@%p4 bra 	$L__BB0_5;
$L__BB0_6:
	ret;

}


// ===== COMPILED SASS (sm_100) =====

	.target	sm_100

	.elftype	@"ET_EXEC"


//--------------------- .note.nv.tkinfo           --------------------------
	.section	.note.nv.tkinfo,"",@"SHT_NOTE"
	.sectionflags	@"SHF_NOTE_NV_TKINFO"
	.tkinfo
        /*0018*/ 	.word	0x00000002
        /*0030*/ 	.string	""
        /*0030*/ 	.string	"ptxas"
        /*0030*/ 	.string	"Cuda compilation tools, release 13.0, V13.0.88"
        /*0030*/ 	.string	"Build cuda_13.0.r13.0/compiler.36424714_0"
        /*0030*/ 	.string	"-arch sm_100 -m 64 "



//--------------------- .note.nv.cuinfo           --------------------------
	.section	.note.nv.cuinfo,"",@"SHT_NOTE"
	.sectionflags	@"SHF_NOTE_NV_CUINFO"
        /*0018*/ 	.short	0x0002
        /*001a*/ 	.short	0x0064
        /*001c*/ 	.short	0x0082
	.zero		2


//--------------------- .nv.info                  --------------------------
	.section	.nv.info,"",@"SHT_CUDA_INFO"
	.align	4


	//----- nvinfo : EIATTR_REGCOUNT
	.align		4
        /*0000*/ 	.byte	0x04, 0x2f
        /*0002*/ 	.short	(.L_1 - .L_0)
	.align		4
.L_0:
        /*0004*/ 	.word	index@(_Z14multiplyKernelPiS_S_)
        /*0008*/ 	.word	0x00000020


	//----- nvinfo : EIATTR_FRAME_SIZE
	.align		4
.L_1:
        /*000c*/ 	.byte	0x04, 0x11
        /*000e*/ 	.short	(.L_3 - .L_2)
	.align		4
.L_2:
        /*0010*/ 	.word	index@(_Z14multiplyKernelPiS_S_)
        /*0014*/ 	.word	0x00000000


	//----- nvinfo : EIATTR_MIN_STACK_SIZE
	.align		4
.L_3:
        /*0018*/ 	.byte	0x04, 0x12
        /*001a*/ 	.short	(.L_5 - .L_4)
	.align		4
.L_4:
        /*001c*/ 	.word	index@(_Z14multiplyKernelPiS_S_)
        /*0020*/ 	.word	0x00000000
.L_5:


//--------------------- .nv.compat                --------------------------
	.section	.nv.compat,"",@"SHT_CUDA_COMPAT_INFO"
	.align	4
        /*0000*/ 	.byte	0x02, 0x09, 0x00, 0x00, 0x02, 0x02, 0x01, 0x00, 0x02, 0x05, 0x05, 0x00, 0x03, 0x07, 0x01, 0x01
        /*0010*/ 	.byte	0x02, 0x03, 0x00, 0x00, 0x02, 0x06, 0x01, 0x00, 0x04, 0x0b, 0x08, 0x00, 0x09, 0x00, 0x00, 0x00
        /*0020*/ 	.byte	0x00, 0x00, 0x00, 0x00


//--------------------- .nv.info._Z14multiplyKernelPiS_S_ --------------------------
	.section	.nv.info._Z14multiplyKernelPiS_S_,"",@"SHT_CUDA_INFO"
	.sectionflags	@""
	.align	4


	//----- nvinfo : EIATTR_CUDA_API_VERSION
	.align		4
        /*0000*/ 	.byte	0x04, 0x37
        /*0002*/ 	.short	(.L_7 - .L_6)
.L_6:
        /*0004*/ 	.word	0x00000082


	//----- nvinfo : EIATTR_KPARAM_INFO
	.align		4
.L_7:
        /*0008*/ 	.byte	0x04, 0x17
        /*000a*/ 	.short	(.L_9 - .L_8)
.L_8:
        /*000c*/ 	.word	0x00000000
        /*0010*/ 	.short	0x0002
        /*0012*/ 	.short	0x0010
        /*0014*/ 	.byte	0x00, 0xf5, 0x21, 0x00


	//----- nvinfo : EIATTR_KPARAM_INFO
	.align		4
.L_9:
        /*0018*/ 	.byte	0x04, 0x17
        /*001a*/ 	.short	(.L_11 - .L_10)
.L_10:
        /*001c*/ 	.word	0x00000000
        /*0020*/ 	.short	0x0001
        /*0022*/ 	.short	0x0008
        /*0024*/ 	.byte	0x00, 0xf5, 0x21, 0x00


	//----- nvinfo : EIATTR_KPARAM_INFO
	.align		4
.L_11:
        /*0028*/ 	.byte	0x04, 0x17
        /*002a*/ 	.short	(.L_13 - .L_12)
.L_12:
        /*002c*/ 	.word	0x00000000
        /*0030*/ 	.short	0x0000
        /*0032*/ 	.short	0x0000
        /*0034*/ 	.byte	0x00, 0xf5, 0x21, 0x00


	//----- nvinfo : EIATTR_SPARSE_MMA_MASK
	.align		4
.L_13:
        /*0038*/ 	.byte	0x03, 0x50
        /*003a*/ 	.short	0x0000


	//----- nvinfo : EIATTR_MAXREG_COUNT
	.align		4
        /*003c*/ 	.byte	0x03, 0x1b
        /*003e*/ 	.short	0x00ff


	//----- nvinfo : EIATTR_MERCURY_ISA_VERSION
	.align		4
        /*0040*/ 	.byte	0x03, 0x5f
        /*0042*/ 	.short	0x0101


	//----- nvinfo : EIATTR_VRC_CTA_INIT_COUNT
	.align		4
        /*0044*/ 	.byte	0x02, 0x4a
	.zero		1
	.zero		1


	//----- nvinfo : EIATTR_EXIT_INSTR_OFFSETS
	.align		4
        /*0048*/ 	.byte	0x04, 0x1c
        /*004a*/ 	.short	(.L_15 - .L_14)


	//   ....[0]....
.L_14:
        /*004c*/ 	.word	0x00000cd0


	//   ....[1]....
        /*0050*/ 	.word	0x00000e10


	//----- nvinfo : EIATTR_CBANK_PARAM_SIZE
	.align		4
.L_15:
        /*0054*/ 	.byte	0x03, 0x19
        /*0056*/ 	.short	0x0018


	//----- nvinfo : EIATTR_PARAM_CBANK
	.align		4
        /*0058*/ 	.byte	0x04, 0x0a
        /*005a*/ 	.short	(.L_17 - .L_16)
	.align		4
.L_16:
        /*005c*/ 	.word	index@(.nv.constant0._Z14multiplyKernelPiS_S_)
        /*0060*/ 	.short	0x0380
        /*0062*/ 	.short	0x0018


	//----- nvinfo : EIATTR_SW_WAR
	.align		4
.L_17:
        /*0064*/ 	.byte	0x04, 0x36
        /*0066*/ 	.short	(.L_19 - .L_18)
.L_18:
        /*0068*/ 	.word	0x00000008
.L_19:


//--------------------- .nv.callgraph             --------------------------
	.section	.nv.callgraph,"",@"SHT_CUDA_CALLGRAPH"
	.align	4
	.sectionentsize	8
	.align		4
        /*0000*/ 	.word	0x00000000
	.align		4
        /*0004*/ 	.word	0xffffffff
	.align		4
        /*0008*/ 	.word	0x00000000
	.align		4
        /*000c*/ 	.word	0xfffffffe
	.align		4
        /*0010*/ 	.word	0x00000000
	.align		4
        /*0014*/ 	.word	0xfffffffd
	.align		4
        /*0018*/ 	.word	0x00000000
	.align		4
        /*001c*/ 	.word	0xfffffffc


//--------------------- .text._Z14multiplyKernelPiS_S_ --------------------------
	.section	.text._Z14multiplyKernelPiS_S_,"ax",@progbits
	.align	128
        .global         _Z14multiplyKernelPiS_S_
        .type           _Z14multiplyKernelPiS_S_,@function
        .size           _Z14multiplyKernelPiS_S_,(.L_x_7 - _Z14multiplyKernelPiS_S_)
        .other          _Z14multiplyKernelPiS_S_,@"STO_CUDA_ENTRY STV_DEFAULT"
_Z14multiplyKernelPiS_S_:
.text._Z14multiplyKernelPiS_S_:
[----:B------:R-:W-:Y:S01]  /*0000*/  LDC R1, c[0x0][0x37c] ;  /* 0x0000df00ff017b82 */ /* 0x000fe20000000800 */
[----:B------:R-:W0:Y:S07]  /*0010*/  S2R R9, SR_TID.X ;  /* 0x0000000000097919 */ /* 0x000e2e0000002100 */
[----:B------:R-:W1:Y:S01]  /*0020*/  S2UR UR6, SR_CTAID.X ;  /* 0x00000000000679c3 */ /* 0x000e620000002500 */
[----:B------:R-:W2:Y:S07]  /*0030*/  LDCU.64 UR4, c[0x0][0x358] ;  /* 0x00006b00ff0477ac */ /* 0x000eae0008000a00 */
[----:B------:R-:W1:Y:S08]  /*0040*/  LDC R0, c[0x0][0x360] ;  /* 0x0000d800ff007b82 */ /* 0x000e700000000800 */
[----:B------:R-:W3:Y:S01]  /*0050*/  LDC.64 R2, c[0x0][0x390] ;  /* 0x0000e400ff027b82 */ /* 0x000ee20000000a00 */
[C---:B-1----:R-:W-:Y:S01]  /*0060*/  IMAD R8, R0.reuse, UR6, RZ ;  /* 0x0000000600087c24 */ /* 0x042fe2000f8e02ff */
[----:B------:R-:W-:-:S04]  /*0070*/  ISETP.GE.U32.AND P0, PT, R0, 0x4, PT ;  /* 0x000000040000780c */ /* 0x000fc80003f06070 */
[----:B0-----:R-:W-:-:S05]  /*0080*/  IADD3 R5, PT, PT, R8, R9, RZ ;  /* 0x0000000908057210 */ /* 0x001fca0007ffe0ff */
[----:B---3--:R-:W-:-:S04]  /*0090*/  IMAD.WIDE.U32 R2, R5, 0x4, R2 ;  /* 0x0000000405027825 */ /* 0x008fc800078e0002 */
[----:B------:R-:W-:Y:S01]  /*00a0*/  HFMA2 R11, -RZ, RZ, 0, 0 ;  /* 0x00000000ff0b7431 */ /* 0x000fe200000001ff */
[----:B------:R-:W-:Y:S01]  /*00b0*/  LOP3.LUT R10, R0, 0x3, RZ, 0xc0, !PT ;  /* 0x00000003000a7812 */ /* 0x000fe200078ec0ff */
[----:B--2---:R0:W5:Y:S01]  /*00c0*/  LDG.E R19, desc[UR4][R2.64] ;  /* 0x0000000402137981 */ /* 0x004162000c1e1900 */
[----:B------:R-:W-:Y:S05]  /*00d0*/  @!P0 BRA `(.L_x_0) ;  /* 0x0000000800f88947 */ /* 0x000fea0003800000 */
[----:B------:R-:W1:Y:S01]  /*00e0*/  LDC.64 R14, c[0x0][0x380] ;  /* 0x0000e000ff0e7b82 */ /* 0x000e620000000a00 */
[C---:B------:R-:W-:Y:S01]  /*00f0*/  IMAD.WIDE.U32 R4, R0.reuse, UR6, RZ ;  /* 0x0000000600047c25 */ /* 0x040fe2000f8e00ff */
[C---:B------:R-:W-:Y:S02]  /*0100*/  LOP3.LUT R12, R0.reuse, 0xfffffffc, RZ, 0xc0, !PT ;  /* 0xfffffffc000c7812 */ /* 0x040fe400078ec0ff */
[C---:B------:R-:W-:Y:S01]  /*0110*/  LEA R17, R0.reuse, R9, 0x1 ;  /* 0x0000000900117211 */ /* 0x040fe200078e08ff */
[----:B------:R-:W-:Y:S01]  /*0120*/  IMAD R13, R0, 0x3, R9 ;  /* 0x00000003000d7824 */ /* 0x000fe200078e0209 */
[----:B------:R-:W-:Y:S02]  /*0130*/  IADD3 R12, PT, PT, -R12, RZ, RZ ;  /* 0x000000ff0c0c7210 */ /* 0x000fe40007ffe1ff */
[----:B------:R-:W2:Y:S01]  /*0140*/  LDC.64 R6, c[0x0][0x388] ;  /* 0x0000e200ff067b82 */ /* 0x000ea20000000a00 */
[----:B-1----:R-:W-:-:S04]  /*0150*/  LEA R11, P0, R4, R14, 0x2 ;  /* 0x0000000e040b7211 */ /* 0x002fc800078010ff */
[----:B------:R-:W-:Y:S02]  /*0160*/  LEA.HI.X R5, R4, R15, R5, 0x2, P0 ;  /* 0x0000000f04057211 */ /* 0x000fe400000f1405 */
[----:B------:R-:W-:Y:S02]  /*0170*/  ISETP.GE.AND P0, PT, R12, RZ, PT ;  /* 0x000000ff0c00720c */ /* 0x000fe40003f06270 */
[----:B------:R-:W-:Y:S02]  /*0180*/  IADD3 R4, P1, PT, R11, 0x8, RZ ;  /* 0x000000080b047810 */ /* 0x000fe40007f3e0ff */
[C---:B------:R-:W-:Y:S02]  /*0190*/  LOP3.LUT R11, R0.reuse, 0x7fc, RZ, 0xc0, !PT ;  /* 0x000007fc000b7812 */ /* 0x040fe400078ec0ff */
[----:B------:R-:W-:Y:S02]  /*01a0*/  IADD3.X R5, PT, PT, RZ, R5, RZ, P1, !PT ;  /* 0x00000005ff057210 */ /* 0x000fe40000ffe4ff */
[----:B------:R-:W-:-:S05]  /*01b0*/  IADD3 R15, PT, PT, R0, R9, RZ ;  /* 0x00000009000f7210 */ /* 0x000fca0007ffe0ff */
[----:B--2---:R-:W-:Y:S05]  /*01c0*/  @P0 BRA `(.L_x_1) ;  /* 0x0000000800500947 */ /* 0x004fea0003800000 */
[----:B------:R-:W-:Y:S02]  /*01d0*/  IADD3 R14, PT, PT, -R12, RZ, RZ ;  /* 0x000000ff0c0e7210 */ /* 0x000fe40007ffe1ff */
[----:B------:R-:W-:Y:S02]  /*01e0*/  PLOP3.LUT P0, PT, PT, PT, PT, 0x80, 0x8 ;  /* 0x000000000008781c */ /* 0x000fe40003f0f070 */
[----:B------:R-:W-:-:S13]  /*01f0*/  ISETP.GT.AND P1, PT, R14, 0xc, PT ;  /* 0x0000000c0e00780c */ /* 0x000fda0003f24270 */
[----:B------:R-:W-:Y:S05]  /*0200*/  @!P1 BRA `(.L_x_2) ;  /* 0x00000004006c9947 */ /* 0x000fea0003800000 */
[----:B------:R-:W-:-:S13]  /*0210*/  PLOP3.LUT P0, PT, PT, PT, PT, 0x8, 0x80 ;  /* 0x000000000080781c */ /* 0x000fda0003f0e170 */
.L_x_3:
[----:B------:R-:W-:Y:S01]  /*0220*/  IMAD.WIDE.U32 R20, R9, 0x4, R6 ;  /* 0x0000000409147825 */ /* 0x000fe200078e0006 */
[----:B------:R-:W2:Y:S05]  /*0230*/  LDG.E R14, desc[UR4][R4.64+-0x8] ;  /* 0xfffff804040e7981 */ /* 0x000eaa000c1e1900 */
[----:B------:R-:W2:Y:S02]  /*0240*/  LDG.E R20, desc[UR4][R20.64] ;  /* 0x0000000414147981 */ /* 0x000ea4000c1e1900 */
[----:B-12--5:R-:W-:Y:S02]  /*0250*/  IMAD R25, R14, R20, R19 ;  /* 0x000000140e197224 */ /* 0x026fe400078e0213 */
[----:B------:R-:W-:-:S03]  /*0260*/  IMAD.WIDE.U32 R18, R15, 0x4, R6 ;  /* 0x000000040f127825 */ /* 0x000fc600078e0006 */
[----:B------:R1:W-:Y:S04]  /*0270*/  STG.E desc[UR4][R2.64], R25 ;  /* 0x0000001902007986 */ /* 0x0003e8000c101904 */
[----:B------:R-:W2:Y:S04]  /*0280*/  LDG.E R18, desc[UR4][R18.64] ;  /* 0x0000000412127981 */ /* 0x000ea8000c1e1900 */
[----:B------:R-:W2:Y:S01]  /*0290*/  LDG.E R14, desc[UR4][R4.64+-0x4] ;  /* 0xfffffc04040e7981 */ /* 0x000ea2000c1e1900 */
[----:B------:R-:W-:-:S04]  /*02a0*/  IMAD.WIDE.U32 R22, R17, 0x4, R6 ;  /* 0x0000000411167825 */ /* 0x000fc800078e0006 */
[----:B--2---:R-:W-:-:S05]  /*02b0*/  IMAD R27, R14, R18, R25 ;  /* 0x000000120e1b7224 */ /* 0x004fca00078e0219 */
[----:B------:R2:W-:Y:S04]  /*02c0*/  STG.E desc[UR4][R2.64], R27 ;  /* 0x0000001b02007986 */ /* 0x0005e8000c101904 */
[----:B------:R-:W3:Y:S04]  /*02d0*/  LDG.E R22, desc[UR4][R22.64] ;  /* 0x0000000416167981 */ /* 0x000ee8000c1e1900 */
[----:B------:R-:W3:Y:S01]  /*02e0*/  LDG.E R14, desc[UR4][R4.64] ;  /* 0x00000004040e7981 */ /* 0x000ee2000c1e1900 */
[----:B------:R-:W-:-:S04]  /*02f0*/  IMAD.WIDE.U32 R20, R13, 0x4, R6 ;  /* 0x000000040d147825 */ /* 0x000fc800078e0006 */
[----:B---3--:R-:W-:-:S05]  /*0300*/  IMAD R29, R14, R22, R27 ;  /* 0x000000160e1d7224 */ /* 0x008fca00078e021b */
[----:B------:R3:W-:Y:S04]  /*0310*/  STG.E desc[UR4][R2.64], R29 ;  /* 0x0000001d02007986 */ /* 0x0007e8000c101904 */
[----:B------:R-:W1:Y:S04]  /*0320*/  LDG.E R20, desc[UR4][R20.64] ;  /* 0x0000000414147981 */ /* 0x000e68000c1e1900 */
[----:B------:R-:W1:Y:S01]  /*0330*/  LDG.E R14, desc[UR4][R4.64+0x4] ;  /* 0x00000404040e7981 */ /* 0x000e62000c1e1900 */
[----:B------:R-:W-:-:S04]  /*0340*/  IMAD.WIDE.U32 R6, R0, 0x10, R6 ;  /* 0x0000001000067825 */ /* 0x000fc800078e0006 */
[----:B------:R-:W-:-:S04]  /*0350*/  IMAD.WIDE.U32 R18, R9, 0x4, R6 ;  /* 0x0000000409127825 */ /* 0x000fc800078e0006 */
[----:B-1----:R-:W-:-:S05]  /*0360*/  IMAD R25, R14, R20, R29 ;  /* 0x000000140e197224 */ /* 0x002fca00078e021d */
        /* <DEDUP_REMOVED lines=14> */
[----:B-1----:R-:W-:-:S05]  /*0450*/  IMAD R25, R14, R20, R29 ;  /* 0x000000140e197224 */ /* 0x002fca00078e021d */
[----:B------:R1:W-:Y:S04]  /*0460*/  STG.E desc[UR4][R2.64], R25 ;  /* 0x0000001902007986 */ /* 0x0003e8000c101904 */
[----:B------:R-:W2:Y:S04]  /*0470*/  LDG.E R18, desc[UR4][R18.64] ;  /* 0x0000000412127981 */ /* 0x000ea8000c1e1900 */
[----:B------:R-:W2:Y:S01]  /*0480*/  LDG.E R14, desc[UR4][R4.64+0x14] ;  /* 0x00001404040e7981 */ /* 0x000ea2000c1e1900 */
[----:B------:R-:W-:-:S04]  /*0490*/  IMAD.WIDE.U32 R6, R0, 0x10, R6 ;  /* 0x0000001000067825 */ /* 0x000fc800078e0006 */
        /* <DEDUP_REMOVED lines=36> */
[----:B------:R-:W-:Y:S01]  /*06e0*/  IMAD.WIDE.U32 R20, R13, 0x4, R6 ;  /* 0x000000040d147825 */ /* 0x000fe200078e0006 */
[----:B------:R-:W-:-:S03]  /*06f0*/  IADD3 R12, PT, PT, R12, 0x10, RZ ;  /* 0x000000100c0c7810 */ /* 0x000fc60007ffe0ff */
[----:B---3--:R-:W-:-:S05]  /*0700*/  IMAD R29, R14, R22, R27 ;  /* 0x000000160e1d7224 */ /* 0x008fca00078e021b */
[----:B------:R1:W-:Y:S04]  /*0710*/  STG.E desc[UR4][R2.64], R29 ;  /* 0x0000001d02007986 */ /* 0x0003e8000c101904 */
[----:B------:R-:W2:Y:S04]  /*0720*/  LDG.E R20, desc[UR4][R20.64] ;  /* 0x0000000414147981 */ /* 0x000ea8000c1e1900 */
[----:B------:R-:W2:Y:S01]  /*0730*/  LDG.E R14, desc[UR4][R4.64+0x34] ;  /* 0x00003404040e7981 */ /* 0x000ea2000c1e1900 */
[----:B------:R-:W-:Y:S01]  /*0740*/  ISETP.GE.AND P1, PT, R12, -0xc, PT ;  /* 0xfffffff40c00780c */ /* 0x000fe20003f26270 */
[----:B------:R-:W-:-:S04]  /*0750*/  IMAD.WIDE.U32 R6, R0, 0x10, R6 ;  /* 0x0000001000067825 */ /* 0x000fc800078e0006 */
[----:B--2---:R-:W-:Y:S01]  /*0760*/  IMAD R19, R14, R20, R29 ;  /* 0x000000140e137224 */ /* 0x004fe200078e021d */
[----:B------:R-:W-:-:S04]  /*0770*/  IADD3 R14, P2, PT, R4, 0x40, RZ ;  /* 0x00000040040e7810 */ /* 0x000fc80007f5e0ff */
[----:B------:R1:W-:Y:S01]  /*0780*/  STG.E desc[UR4][R2.64], R19 ;  /* 0x0000001302007986 */ /* 0x0003e2000c101904 */
[----:B------:R-:W-:Y:S02]  /*0790*/  IADD3.X R5, PT, PT, RZ, R5, RZ, P2, !PT ;  /* 0x00000005ff057210 */ /* 0x000fe400017fe4ff */
[----:B------:R-:W-:Y:S01]  /*07a0*/  MOV R4, R14 ;  /* 0x0000000e00047202 */ /* 0x000fe20000000f00 */
[----:B------:R-:W-:Y:S06]  /*07b0*/  @!P1 BRA `(.L_x_3) ;  /* 0xfffffff800989947 */ /* 0x000fec000383ffff */
.L_x_2:
[----:B------:R-:W-:-:S04]  /*07c0*/  IADD3 R14, PT, PT, -R12, RZ, RZ ;  /* 0x000000ff0c0e7210 */ /* 0x000fc80007ffe1ff */
[----:B------:R-:W-:-:S13]  /*07d0*/  ISETP.GT.AND P1, PT, R14, 0x4, PT ;  /* 0x000000040e00780c */ /* 0x000fda0003f24270 */
[----:B------:R-:W-:Y:S05]  /*07e0*/  @!P1 BRA `(.L_x_4) ;  /* 0x0000000000c09947 */ /* 0x000fea0003800000 */
[----:B------:R-:W-:Y:S01]  /*07f0*/  IMAD.WIDE.U32 R20, R9, 0x4, R6 ;  /* 0x0000000409147825 */ /* 0x000fe200078e0006 */
[----:B------:R-:W1:Y:S05]  /*0800*/  LDG.E R14, desc[UR4][R4.64+-0x8] ;  /* 0xfffff804040e7981 */ /* 0x000e6a000c1e1900 */
[----:B------:R-:W1:Y:S02]  /*0810*/  LDG.E R20, desc[UR4][R20.64] ;  /* 0x0000000414147981 */ /* 0x000e64000c1e1900 */
[----:B-1---5:R-:W-:Y:S02]  /*0820*/  IMAD R25, R14, R20, R19 ;  /* 0x000000140e197224 */ /* 0x022fe400078e0213 */
        /* <DEDUP_REMOVED lines=28> */
[----:B------:R-:W3:Y:S04]  /*09f0*/  LDG.E R20, desc[UR4][R20.64] ;  /* 0x0000000414147981 */ /* 0x000ee8000c1e1900 */
[----:B------:R-:W3:Y:S01]  /*0a00*/  LDG.E R14, desc[UR4][R4.64+0x10] ;  /* 0x00001004040e7981 */ /* 0x000ee2000c1e1900 */
[----:B-1----:R-:W-:-:S04]  /*0a10*/  IMAD.WIDE.U32 R24, R13, 0x4, R6 ;  /* 0x000000040d187825 */ /* 0x002fc800078e0006 */
[----:B---3--:R-:W-:-:S05]  /*0a20*/  IMAD R14, R14, R20, R29 ;  /* 0x000000140e0e7224 */ /* 0x008fca00078e021d */
[----:B------:R2:W-:Y:S04]  /*0a30*/  STG.E desc[UR4][R2.64], R14 ;  /* 0x0000000e02007986 */ /* 0x0005e8000c101904 */
[----:B------:R-:W3:Y:S04]  /*0a40*/  LDG.E R24, desc[UR4][R24.64] ;  /* 0x0000000418187981 */ /* 0x000ee8000c1e1900 */
[----:B------:R1:W3:Y:S01]  /*0a50*/  LDG.E R19, desc[UR4][R4.64+0x14] ;  /* 0x0000140404137981 */ /* 0x0002e2000c1e1900 */
[----:B------:R-:W-:Y:S01]  /*0a60*/  IADD3 R16, P1, PT, R4, 0x20, RZ ;  /* 0x0000002004107810 */ /* 0x000fe20007f3e0ff */
[----:B------:R-:W-:Y:S01]  /*0a70*/  IMAD.WIDE.U32 R6, R0, 0x10, R6 ;  /* 0x0000001000067825 */ /* 0x000fe200078e0006 */
[----:B------:R-:W-:-:S02]  /*0a80*/  PLOP3.LUT P0, PT, PT, PT, PT, 0x8, 0x80 ;  /* 0x000000000080781c */ /* 0x000fc40003f0e170 */
[----:B------:R-:W-:Y:S02]  /*0a90*/  IADD3.X R21, PT, PT, RZ, R5, RZ, P1, !PT ;  /* 0x00000005ff157210 */ /* 0x000fe40000ffe4ff */
[----:B------:R-:W-:Y:S02]  /*0aa0*/  IADD3 R12, PT, PT, R12, 0x8, RZ ;  /* 0x000000080c0c7810 */ /* 0x000fe40007ffe0ff */
[----:B-1----:R-:W-:Y:S02]  /*0ab0*/  MOV R4, R16 ;  /* 0x0000001000047202 */ /* 0x002fe40000000f00 */
[----:B------:R-:W-:Y:S01]  /*0ac0*/  MOV R5, R21 ;  /* 0x0000001500057202 */ /* 0x000fe20000000f00 */
[----:B---3--:R-:W-:-:S05]  /*0ad0*/  IMAD R19, R19, R24, R14 ;  /* 0x0000001813137224 */ /* 0x008fca00078e020e */
[----:B------:R2:W-:Y:S02]  /*0ae0*/  STG.E desc[UR4][R2.64], R19 ;  /* 0x0000001302007986 */ /* 0x0005e4000c101904 */
.L_x_4:
[----:B------:R-:W-:-:S13]  /*0af0*/  ISETP.NE.OR P0, PT, R12, RZ, P0 ;  /* 0x000000ff0c00720c */ /* 0x000fda0000705670 */
[----:B------:R-:W-:Y:S05]  /*0b00*/  @!P0 BRA `(.L_x_0) ;  /* 0x00000000006c8947 */ /* 0x000fea0003800000 */
.L_x_1:
[----:B------:R-:W-:Y:S01]  /*0b10*/  IMAD.WIDE.U32 R20, R9, 0x4, R6 ;  /* 0x0000000409147825 */ /* 0x000fe200078e0006 */
[----:B--2---:R-:W1:Y:S05]  /*0b20*/  LDG.E R14, desc[UR4][R4.64+-0x8] ;  /* 0xfffff804040e7981 */ /* 0x004e6a000c1e1900 */
[----:B------:R-:W1:Y:S02]  /*0b30*/  LDG.E R20, desc[UR4][R20.64] ;  /* 0x0000000414147981 */ /* 0x000e64000c1e1900 */
[----:B-1-3-5:R-:W-:Y:S02]  /*0b40*/  IMAD R25, R14, R20, R19 ;  /* 0x000000140e197224 */ /* 0x02afe400078e0213 */
[----:B------:R-:W-:-:S03]  /*0b50*/  IMAD.WIDE.U32 R18, R15, 0x4, R6 ;  /* 0x000000040f127825 */ /* 0x000fc600078e0006 */
[----:B------:R3:W-:Y:S04]  /*0b60*/  STG.E desc[UR4][R2.64], R25 ;  /* 0x0000001902007986 */ /* 0x0007e8000c101904 */
[----:B------:R-:W2:Y:S04]  /*0b70*/  LDG.E R18, desc[UR4][R18.64] ;  /* 0x0000000412127981 */ /* 0x000ea8000c1e1900 */
[----:B------:R-:W2:Y:S01]  /*0b80*/  LDG.E R14, desc[UR4][R4.64+-0x4] ;  /* 0xfffffc04040e7981 */ /* 0x000ea2000c1e1900 */
[----:B------:R-:W-:-:S04]  /*0b90*/  IMAD.WIDE.U32 R22, R17, 0x4, R6 ;  /* 0x0000000411167825 */ /* 0x000fc800078e0006 */
[----:B--2---:R-:W-:-:S05]  /*0ba0*/  IMAD R27, R14, R18, R25 ;  /* 0x000000120e1b7224 */ /* 0x004fca00078e0219 */
[----:B------:R3:W-:Y:S04]  /*0bb0*/  STG.E desc[UR4][R2.64], R27 ;  /* 0x0000001b02007986 */ /* 0x0007e8000c101904 */
[----:B------:R-:W2:Y:S04]  /*0bc0*/  LDG.E R22, desc[UR4][R22.64] ;  /* 0x0000000416167981 */ /* 0x000ea8000c1e1900 */
[----:B------:R-:W2:Y:S01]  /*0bd0*/  LDG.E R14, desc[UR4][R4.64] ;  /* 0x00000004040e7981 */ /* 0x000ea2000c1e1900 */
[----:B------:R-:W-:Y:S01]  /*0be0*/  IMAD.WIDE.U32 R20, R13, 0x4, R6 ;  /* 0x000000040d147825 */ /* 0x000fe200078e0006 */
[----:B------:R-:W-:-:S03]  /*0bf0*/  IADD3 R12, PT, PT, R12, 0x4, RZ ;  /* 0x000000040c0c7810 */ /* 0x000fc60007ffe0ff */
[----:B--2---:R-:W-:-:S05]  /*0c00*/  IMAD R29, R14, R22, R27 ;  /* 0x000000160e1d7224 */ /* 0x004fca00078e021b */
[----:B------:R3:W-:Y:S04]  /*0c10*/  STG.E desc[UR4][R2.64], R29 ;  /* 0x0000001d02007986 */ /* 0x0007e8000c101904 */
[----:B------:R-:W2:Y:S04]  /*0c20*/  LDG.E R20, desc[UR4][R20.64] ;  /* 0x0000000414147981 */ /* 0x000ea8000c1e1900 */
[----:B------:R-:W2:Y:S01]  /*0c30*/  LDG.E R14, desc[UR4][R4.64+0x4] ;  /* 0x00000404040e7981 */ /* 0x000ea2000c1e1900 */
[----:B------:R-:W-:Y:S01]  /*0c40*/  ISETP.NE.AND P0, PT, R12, RZ, PT ;  /* 0x000000ff0c00720c */ /* 0x000fe20003f05270 */
[----:B------:R-:W-:-:S04]  /*0c50*/  IMAD.WIDE.U32 R6, R0, 0x10, R6 ;  /* 0x0000001000067825 */ /* 0x000fc800078e0006 */
[----:B--2---:R-:W-:Y:S01]  /*0c60*/  IMAD R19, R14, R20, R29 ;  /* 0x000000140e137224 */ /* 0x004fe200078e021d */
[----:B------:R-:W-:-:S04]  /*0c70*/  IADD3 R14, P1, PT, R4, 0x10, RZ ;  /* 0x00000010040e7810 */ /* 0x000fc80007f3e0ff */
[----:B------:R3:W-:Y:S01]  /*0c80*/  STG.E desc[UR4][R2.64], R19 ;  /* 0x0000001302007986 */ /* 0x0007e2000c101904 */
[----:B------:R-:W-:Y:S02]  /*0c90*/  IADD3.X R5, PT, PT, RZ, R5, RZ, P1, !PT ;  /* 0x00000005ff057210 */ /* 0x000fe40000ffe4ff */
[----:B------:R-:W-:Y:S01]  /*0ca0*/  MOV R4, R14 ;  /* 0x0000000e00047202 */ /* 0x000fe20000000f00 */
[----:B------:R-:W-:Y:S06]  /*0cb0*/  @P0 BRA `(.L_x_1) ;  /* 0xfffffffc00940947 */ /* 0x000fec000383ffff */
.L_x_0:
[----:B------:R-:W-:-:S13]  /*0cc0*/  ISETP.NE.AND P0, PT, R10, RZ, PT ;  /* 0x000000ff0a00720c */ /* 0x000fda0003f05270 */
[----:B------:R-:W-:Y:S05]  /*0cd0*/  @!P0 EXIT ;  /* 0x000000000000894d */ /* 0x000fea0003800000 */
[----:B------:R-:W4:Y:S01]  /*0ce0*/  LDC.64 R4, c[0x0][0x380] ;  /* 0x0000e000ff047b82 */ /* 0x000f220000000a00 */
[-C--:B------:R-:W-:Y:S01]  /*0cf0*/  IADD3 R13, PT, PT, R8, R11.reuse, RZ ;  /* 0x0000000b080d7210 */ /* 0x080fe20007ffe0ff */
[----:B------:R-:W-:Y:S01]  /*0d00*/  IMAD R9, R0, R11, R9 ;  /* 0x0000000b00097224 */ /* 0x000fe200078e0209 */
[----:B------:R-:W-:-:S05]  /*0d10*/  IADD3 R10, PT, PT, -R10, RZ, RZ ;  /* 0x000000ff0a0a7210 */ /* 0x000fca0007ffe1ff */
[----:B------:R-:W0:Y:S01]  /*0d20*/  LDC.64 R6, c[0x0][0x388] ;  /* 0x0000e200ff067b82 */ /* 0x000e220000000a00 */
[----:B----4-:R-:W-:-:S04]  /*0d30*/  IMAD.WIDE.U32 R4, R13, 0x4, R4 ;  /* 0x000000040d047825 */ /* 0x010fc800078e0004 */
[----:B0-----:R-:W-:Y:S01]  /*0d40*/  IMAD.WIDE.U32 R6, R9, 0x4, R6 ;  /* 0x0000000409067825 */ /* 0x001fe200078e0006 */
[----:B------:R-:W-:-:S07]  /*0d50*/  MOV R9, R4 ;  /* 0x0000000400097202 */ /* 0x000fce0000000f00 */
.L_x_5:
[----:B------:R-:W-:Y:S01]  /*0d60*/  MOV R4, R9 ;  /* 0x0000000900047202 */ /* 0x000fe20000000f00 */
[----:B0-----:R0:W1:Y:S05]  /*0d70*/  LDG.E R8, desc[UR4][R6.64] ;  /* 0x0000000406087981 */ /* 0x00106a000c1e1900 */
[----:B------:R4:W1:Y:S01]  /*0d80*/  LDG.E R4, desc[UR4][R4.64] ;  /* 0x0000000404047981 */ /* 0x000862000c1e1900 */
[----:B------:R-:W-:Y:S02]  /*0d90*/  IADD3 R10, PT, PT, R10, 0x1, RZ ;  /* 0x000000010a0a7810 */ /* 0x000fe40007ffe0ff */
[----:B------:R-:W-:Y:S02]  /*0da0*/  IADD3 R9, P1, PT, R9, 0x4, RZ ;  /* 0x0000000409097810 */ /* 0x000fe40007f3e0ff */
[----:B------:R-:W-:Y:S01]  /*0db0*/  ISETP.NE.AND P0, PT, R10, RZ, PT ;  /* 0x000000ff0a00720c */ /* 0x000fe20003f05270 */
[----:B0-----:R-:W-:Y:S01]  /*0dc0*/  IMAD.WIDE.U32 R6, R0, 0x4, R6 ;  /* 0x0000000400067825 */ /* 0x001fe200078e0006 */
[----:B----4-:R-:W-:-:S03]  /*0dd0*/  IADD3.X R5, PT, PT, RZ, R5, RZ, P1, !PT ;  /* 0x00000005ff057210 */ /* 0x010fc60000ffe4ff */
[----:B-123-5:R-:W-:-:S05]  /*0de0*/  IMAD R19, R4, R8, R19 ;  /* 0x0000000804137224 */ /* 0x02efca00078e0213 */
[----:B------:R0:W-:Y:S03]  /*0df0*/  STG.E desc[UR4][R2.64], R19 ;  /* 0x0000001302007986 */ /* 0x0001e6000c101904 */
[----:B------:R-:W-:Y:S05]  /*0e00*/  @P0 BRA `(.L_x_5) ;  /* 0xfffffffc00d40947 */ /* 0x000fea000383ffff */
[----:B------:R-:W-:Y:S05]  /*0e10*/  EXIT ;  /* 0x000000000000794d */ /* 0x000fea0003800000 */
.L_x_6:
[----:B------:R-:W-:-:S00]  /*0e20*/  BRA `(.L_x_6) ;  /* 0xfffffffc00fc7947 */ /* 0x000fc0000383ffff */
[----:B------:R-:W-:-:S00]  /*0e30*/  NOP ;  /* 0x0000000000007918 */ /* 0x000fc00000000000 */
        /* <DEDUP_REMOVED lines=12> */
.L_x_7:


//--------------------- .nv.shared.reserved.0     --------------------------
	.section	.nv.shared.reserved.0,"aw",@nobits
	.weak		__nv_reservedSMEM_offset_0_alias
	.size		__nv_reservedSMEM_offset_0_alias, 0, 64
	.other		__nv_reservedSMEM_offset_0_alias,@"STO_CUDA_RESERVED_SHARED STV_DEFAULT"
__nv_reservedSMEM_offset_0_alias:
	.zero		0
	.zero		64


//--------------------- .nv.constant0._Z14multiplyKernelPiS_S_ --------------------------
	.section	.nv.constant0._Z14multiplyKernelPiS_S_,"a",@progbits
	.sectionflags	@""
	.align	4
.nv.constant0._Z14multiplyKernelPiS_S_:
	.zero		920


//--------------------- SYMBOLS --------------------------

	.type		.nv.reservedSmem.offset0,@object
	.size		.nv.reservedSmem.offset0,0x4
